//
// Generated by NVIDIA NVVM Compiler
//
// Compiler Build ID: CL-36424714
// Cuda compilation tools, release 13.0, V13.0.88
// Based on NVVM 20.0.0
//

.version 9.0
.target sm_100
.address_size 64

.extern .func __assertfail
(
	.param .b64 __assertfail_param_0,
	.param .b64 __assertfail_param_1,
	.param .b32 __assertfail_param_2,
	.param .b64 __assertfail_param_3,
	.param .b64 __assertfail_param_4
)
;
.global .attribute(.managed) .align 8 .u64 maxpos;
.global .attribute(.managed) .align 8 .u64 maxiter;
.global .align 1 .b8 __unnamed_1[126] = {118, 111, 105, 100, 32, 115, 105, 109, 105, 108, 97, 114, 105, 116, 121, 83, 99, 111, 114, 101, 95, 107, 101, 114, 110, 101, 108, 40, 105, 110, 116, 32, 42, 44, 32, 108, 105, 110, 107, 95, 116, 32, 42, 44, 32, 108, 111, 110, 103, 32, 108, 111, 110, 103, 44, 32, 108, 111, 110, 103, 32, 108, 111, 110, 103, 44, 32, 108, 111, 110, 103, 32, 108, 111, 110, 103, 44, 32, 99, 111, 110, 115, 116, 32, 99, 104, 97, 114, 32, 42, 44, 32, 99, 111, 110, 115, 116, 32, 99, 104, 97, 114, 32, 42, 44, 32, 105, 110, 116, 44, 32, 105, 110, 116, 44, 32, 105, 110, 116, 44, 32, 105, 110, 116, 41};
.global .align 1 .b8 $str[8] = {97, 105, 32, 62, 61, 32, 48};
.global .align 1 .b8 $str$1[27] = {47, 116, 109, 112, 47, 115, 97, 115, 115, 95, 99, 117, 95, 97, 57, 114, 100, 98, 54, 100, 50, 47, 107, 46, 99, 117};
.global .align 1 .b8 $str$2[8] = {98, 105, 32, 62, 61, 32, 48};
.global .align 1 .b8 $str$3[26] = {99, 117, 114, 114, 105, 100, 120, 32, 60, 32, 111, 102, 115, 95, 48, 32, 43, 32, 100, 105, 97, 103, 108, 101, 110};

.entry _Z22similarityScore_kernelPiP6link_txxxPKcS3_iiii(
	.param .u64 .ptr .align 1 _Z22similarityScore_kernelPiP6link_txxxPKcS3_iiii_param_0,
	.param .u64 .ptr .align 1 _Z22similarityScore_kernelPiP6link_txxxPKcS3_iiii_param_1,
	.param .u64 _Z22similarityScore_kernelPiP6link_txxxPKcS3_iiii_param_2,
	.param .u64 _Z22similarityScore_kernelPiP6link_txxxPKcS3_iiii_param_3,
	.param .u64 _Z22similarityScore_kernelPiP6link_txxxPKcS3_iiii_param_4,
	.param .u64 .ptr .align 1 _Z22similarityScore_kernelPiP6link_txxxPKcS3_iiii_param_5,
	.param .u64 .ptr .align 1 _Z22similarityScore_kernelPiP6link_txxxPKcS3_iiii_param_6,
	.param .u32 _Z22similarityScore_kernelPiP6link_txxxPKcS3_iiii_param_7,
	.param .u32 _Z22similarityScore_kernelPiP6link_txxxPKcS3_iiii_param_8,
	.param .u32 _Z22similarityScore_kernelPiP6link_txxxPKcS3_iiii_param_9,
	.param .u32 _Z22similarityScore_kernelPiP6link_txxxPKcS3_iiii_param_10
)
{
	.reg .pred 	%p<12>;
	.reg .b16 	%rs<3>;
	.reg .b32 	%r<22>;
	.reg .b64 	%rd<60>;

	ld.param.u64 	%rd17, [_Z22similarityScore_kernelPiP6link_txxxPKcS3_iiii_param_0];
	ld.param.u64 	%rd11, [_Z22similarityScore_kernelPiP6link_txxxPKcS3_iiii_param_1];
	ld.param.u64 	%rd12, [_Z22similarityScore_kernelPiP6link_txxxPKcS3_iiii_param_2];
	ld.param.u64 	%rd13, [_Z22similarityScore_kernelPiP6link_txxxPKcS3_iiii_param_3];
	ld.param.u64 	%rd14, [_Z22similarityScore_kernelPiP6link_txxxPKcS3_iiii_param_4];
	ld.param.u64 	%rd15, [_Z22similarityScore_kernelPiP6link_txxxPKcS3_iiii_param_5];
	ld.param.u64 	%rd16, [_Z22similarityScore_kernelPiP6link_txxxPKcS3_iiii_param_6];
	ld.param.u32 	%r2, [_Z22similarityScore_kernelPiP6link_txxxPKcS3_iiii_param_7];
	ld.param.u32 	%r3, [_Z22similarityScore_kernelPiP6link_txxxPKcS3_iiii_param_8];
	ld.param.s32 	%rd3, [_Z22similarityScore_kernelPiP6link_txxxPKcS3_iiii_param_9];
	ld.param.u32 	%r4, [_Z22similarityScore_kernelPiP6link_txxxPKcS3_iiii_param_10];
	cvta.to.global.u64 	%rd1, %rd17;
	mov.u32 	%r5, %ctaid.x;
	mov.u32 	%r6, %ntid.x;
	mov.u32 	%r7, %tid.x;
	mad.lo.s32 	%r8, %r5, %r6, %r7;
	cvt.u64.u32 	%rd2, %r8;
	setp.ge.s64 	%p1, %rd2, %rd3;
	@%p1 bra 	$L__BB0_11;
	cvt.s64.s32 	%rd18, %r4;
	sub.s64 	%rd4, %rd18, %rd2;
	cvt.s64.s32 	%rd5, %r3;
	sub.s64 	%rd6, %rd5, %rd4;
	setp.gt.s64 	%p2, %rd4, -1;
	@%p2 bra 	$L__BB0_3;
	mov.u64 	%rd19, $str;
	cvta.global.u64 	%rd20, %rd19;
	mov.u64 	%rd21, $str$1;
	cvta.global.u64 	%rd22, %rd21;
	mov.u64 	%rd23, __unnamed_1;
	cvta.global.u64 	%rd24, %rd23;
	{ // callseq 0, 0
	.param .b64 param0;
	st.param.b64 	[param0], %rd20;
	.param .b64 param1;
	st.param.b64 	[param1], %rd22;
	.param .b32 param2;
	st.param.b32 	[param2], 156;
	.param .b64 param3;
	st.param.b64 	[param3], %rd24;
	.param .b64 param4;
	st.param.b64 	[param4], 1;
	call.uni 
	__assertfail, 
	(
	param0, 
	param1, 
	param2, 
	param3, 
	param4
	);
	} // callseq 0
$L__BB0_3:
	setp.gt.s64 	%p3, %rd6, -1;
	@%p3 bra 	$L__BB0_5;
	mov.u64 	%rd25, $str$2;
	cvta.global.u64 	%rd26, %rd25;
	mov.u64 	%rd27, $str$1;
	cvta.global.u64 	%rd28, %rd27;
	mov.u64 	%rd29, __unnamed_1;
	cvta.global.u64 	%rd30, %rd29;
	{ // callseq 1, 0
	.param .b64 param0;
	st.param.b64 	[param0], %rd26;
	.param .b64 param1;
	st.param.b64 	[param1], %rd28;
	.param .b32 param2;
	st.param.b32 	[param2], 157;
	.param .b64 param3;
	st.param.b64 	[param3], %rd30;
	.param .b64 param4;
	st.param.b64 	[param4], 1;
	call.uni 
	__assertfail, 
	(
	param0, 
	param1, 
	param2, 
	param3, 
	param4
	);
	} // callseq 1
$L__BB0_5:
	cvt.s64.s32 	%rd31, %r2;
	add.s64 	%rd32, %rd13, %rd2;
	shl.b64 	%rd33, %rd32, 2;
	add.s64 	%rd34, %rd1, %rd33;
	ld.global.u32 	%r9, [%rd34];
	ld.global.u32 	%r10, [%rd34+4];
	add.s64 	%rd35, %rd14, %rd2;
	shl.b64 	%rd36, %rd35, 2;
	add.s64 	%rd37, %rd1, %rd36;
	ld.global.u32 	%r11, [%rd37];
	cvta.to.global.u64 	%rd38, %rd15;
	add.s64 	%rd39, %rd38, %rd4;
	ld.global.u8 	%rs1, [%rd39];
	cvta.to.global.u64 	%rd40, %rd16;
	sub.s64 	%rd41, %rd5, %rd4;
	add.s64 	%rd42, %rd40, %rd41;
	ld.global.u8 	%rs2, [%rd42];
	setp.eq.s16 	%p4, %rs1, %rs2;
	selp.b32 	%r12, 3, -3, %p4;
	add.s32 	%r13, %r12, %r11;
	setp.gt.s32 	%p5, %r9, 2;
	max.s32 	%r14, %r9, 2;
	selp.u32 	%r15, 1, 0, %p5;
	setp.gt.s32 	%p6, %r10, %r14;
	max.s32 	%r16, %r10, %r14;
	add.s32 	%r17, %r16, -2;
	selp.b32 	%r18, 2, %r15, %p6;
	setp.gt.s32 	%p7, %r13, %r17;
	max.s32 	%r1, %r13, %r17;
	selp.b32 	%r19, 3, %r18, %p7;
	add.s64 	%rd43, %rd12, %rd2;
	add.s64 	%rd7, %rd43, %rd31;
	shl.b64 	%rd44, %rd7, 2;
	add.s64 	%rd45, %rd1, %rd44;
	st.global.u32 	[%rd45], %r1;
	cvta.to.global.u64 	%rd46, %rd11;
	add.s64 	%rd47, %rd46, %rd44;
	st.global.u32 	[%rd47], %r19;
	ld.global.u64 	%rd59, [maxpos];
	add.s64 	%rd48, %rd12, %rd3;
	setp.lt.u64 	%p8, %rd59, %rd48;
	@%p8 bra 	$L__BB0_7;
	mov.u64 	%rd49, $str$3;
	cvta.global.u64 	%rd50, %rd49;
	mov.u64 	%rd51, $str$1;
	cvta.global.u64 	%rd52, %rd51;
	mov.u64 	%rd53, __unnamed_1;
	cvta.global.u64 	%rd54, %rd53;
	{ // callseq 2, 0
	.param .b64 param0;
	st.param.b64 	[param0], %rd50;
	.param .b64 param1;
	st.param.b64 	[param1], %rd52;
	.param .b32 param2;
	st.param.b32 	[param2], 193;
	.param .b64 param3;
	st.param.b64 	[param3], %rd54;
	.param .b64 param4;
	st.param.b64 	[param4], 1;
	call.uni 
	__assertfail, 
	(
	param0, 
	param1, 
	param2, 
	param3, 
	param4
	);
	} // callseq 2
$L__BB0_7:
	shl.b64 	%rd55, %rd59, 2;
	add.s64 	%rd56, %rd1, %rd55;
	ld.global.u32 	%r20, [%rd56];
	setp.le.s32 	%p9, %r1, %r20;
	@%p9 bra 	$L__BB0_11;
$L__BB0_8:
	atom.relaxed.global.cas.b64 	%rd10, [maxpos], %rd59, %rd7;
	setp.ne.s64 	%p10, %rd10, %rd59;
	@%p10 bra 	$L__BB0_10;
	st.global.u64 	[maxiter], %rd5;
	bra.uni 	$L__BB0_11;
$L__BB0_10:
	shl.b64 	%rd57, %rd10, 2;
	add.s64 	%rd58, %rd1, %rd57;
	ld.global.u32 	%r21, [%rd58];
	setp.gt.s32 	%p11, %r1, %r21;
	mov.u64 	%rd59, %rd10;
	@%p11 bra 	$L__BB0_8;
$L__BB0_11:
	ret;

}


// ===== COMPILED SASS (sm_100) =====

	.target	sm_100

	.elftype	@"ET_EXEC"


//--------------------- .note.nv.tkinfo           --------------------------
	.section	.note.nv.tkinfo,"",@"SHT_NOTE"
	.sectionflags	@"SHF_NOTE_NV_TKINFO"
	.tkinfo
        /*0018*/ 	.word	0x00000002
        /*0030*/ 	.string	""
        /*0030*/ 	.string	"ptxas"
        /*0030*/ 	.string	"Cuda compilation tools, release 13.0, V13.0.88"
        /*0030*/ 	.string	"Build cuda_13.0.r13.0/compiler.36424714_0"
        /*0030*/ 	.string	"-arch sm_100 -m 64 "



//--------------------- .note.nv.cuinfo           --------------------------
	.section	.note.nv.cuinfo,"",@"SHT_NOTE"
	.sectionflags	@"SHF_NOTE_NV_CUINFO"
        /*0018*/ 	.short	0x0002
        /*001a*/ 	.short	0x0064
        /*001c*/ 	.short	0x0082
	.zero		2


//--------------------- .nv.info                  --------------------------
	.section	.nv.info,"",@"SHT_CUDA_INFO"
	.align	4


	//----- nvinfo : EIATTR_REGCOUNT
	.align		4
        /*0000*/ 	.byte	0x04, 0x2f
        /*0002*/ 	.short	(.L_8 - .L_7)
	.align		4
.L_7:
        /*0004*/ 	.word	index@(_Z22similarityScore_kernelPiP6link_txxxPKcS3_iiii)
        /*0008*/ 	.word	0x0000001b


	//----- nvinfo : EIATTR_FRAME_SIZE
	.align		4
.L_8:
        /*000c*/ 	.byte	0x04, 0x11
        /*000e*/ 	.short	(.L_10 - .L_9)
	.align		4
.L_9:
        /*0010*/ 	.word	index@(_Z22similarityScore_kernelPiP6link_txxxPKcS3_iiii)
        /*0014*/ 	.word	0x00000000


	//----- nvinfo : EIATTR_MIN_STACK_SIZE
	.align		4
.L_10:
        /*0018*/ 	.byte	0x04, 0x12
        /*001a*/ 	.short	(.L_12 - .L_11)
	.align		4
.L_11:
        /*001c*/ 	.word	index@(_Z22similarityScore_kernelPiP6link_txxxPKcS3_iiii)
        /*0020*/ 	.word	0x00000000
.L_12:


//--------------------- .nv.compat                --------------------------
	.section	.nv.compat,"",@"SHT_CUDA_COMPAT_INFO"
	.align	4
        /*0000*/ 	.byte	0x02, 0x09, 0x00, 0x00, 0x02, 0x02, 0x01, 0x00, 0x02, 0x05, 0x05, 0x00, 0x03, 0x07, 0x01, 0x01
        /*0010*/ 	.byte	0x02, 0x03, 0x00, 0x00, 0x02, 0x06, 0x01, 0x00, 0x04, 0x0b, 0x08, 0x00, 0x09, 0x00, 0x00, 0x00
        /*0020*/ 	.byte	0x00, 0x00, 0x00, 0x00


//--------------------- .nv.info._Z22similarityScore_kernelPiP6link_txxxPKcS3_iiii --------------------------
	.section	.nv.info._Z22similarityScore_kernelPiP6link_txxxPKcS3_iiii,"",@"SHT_CUDA_INFO"
	.sectionflags	@""
	.align	4


	//----- nvinfo : EIATTR_CUDA_API_VERSION
	.align		4
        /*0000*/ 	.byte	0x04, 0x37
        /*0002*/ 	.short	(.L_14 - .L_13)
.L_13:
        /*0004*/ 	.word	0x00000082


	//----- nvinfo : EIATTR_KPARAM_INFO
	.align		4
.L_14:
        /*0008*/ 	.byte	0x04, 0x17
        /*000a*/ 	.short	(.L_16 - .L_15)
.L_15:
        /*000c*/ 	.word	0x00000000
        /*0010*/ 	.short	0x000a
        /*0012*/ 	.short	0x0044
        /*0014*/ 	.byte	0x00, 0xf0, 0x11, 0x00


	//----- nvinfo : EIATTR_KPARAM_INFO
	.align		4
.L_16:
        /*0018*/ 	.byte	0x04, 0x17
        /*001a*/ 	.short	(.L_18 - .L_17)
.L_17:
        /*001c*/ 	.word	0x00000000
        /*0020*/ 	.short	0x0009
        /*0022*/ 	.short	0x0040
        /*0024*/ 	.byte	0x00, 0xf0, 0x11, 0x00


	//----- nvinfo : EIATTR_KPARAM_INFO
	.align		4
.L_18:
        /*0028*/ 	.byte	0x04, 0x17
        /*002a*/ 	.short	(.L_20 - .L_19)
.L_19:
        /*002c*/ 	.word	0x00000000
        /*0030*/ 	.short	0x0008
        /*0032*/ 	.short	0x003c
        /*0034*/ 	.byte	0x00, 0xf0, 0x11, 0x00


	//----- nvinfo : EIATTR_KPARAM_INFO
	.align		4
.L_20:
        /*0038*/ 	.byte	0x04, 0x17
        /*003a*/ 	.short	(.L_22 - .L_21)
.L_21:
        /*003c*/ 	.word	0x00000000
        /*0040*/ 	.short	0x0007
        /*0042*/ 	.short	0x0038
        /*0044*/ 	.byte	0x00, 0xf0, 0x11, 0x00


	//----- nvinfo : EIATTR_KPARAM_INFO
	.align		4
.L_22:
        /*0048*/ 	.byte	0x04, 0x17
        /*004a*/ 	.short	(.L_24 - .L_23)
.L_23:
        /*004c*/ 	.word	0x00000000
        /*0050*/ 	.short	0x0006
        /*0052*/ 	.short	0x0030
        /*0054*/ 	.byte	0x00, 0xf5, 0x21, 0x00


	//----- nvinfo : EIATTR_KPARAM_INFO
	.align		4
.L_24:
        /*0058*/ 	.byte	0x04, 0x17
        /*005a*/ 	.short	(.L_26 - .L_25)
.L_25:
        /*005c*/ 	.word	0x00000000
        /*0060*/ 	.short	0x0005
        /*0062*/ 	.short	0x0028
        /*0064*/ 	.byte	0x00, 0xf5, 0x21, 0x00


	//----- nvinfo : EIATTR_KPARAM_INFO
	.align		4
.L_26:
        /*0068*/ 	.byte	0x04, 0x17
        /*006a*/ 	.short	(.L_28 - .L_27)
.L_27:
        /*006c*/ 	.word	0x00000000
        /*0070*/ 	.short	0x0004
        /*0072*/ 	.short	0x0020
        /*0074*/ 	.byte	0x00, 0xf0, 0x21, 0x00


	//----- nvinfo : EIATTR_KPARAM_INFO
	.align		4
.L_28:
        /*0078*/ 	.byte	0x04, 0x17
        /*007a*/ 	.short	(.L_30 - .L_29)
.L_29:
        /*007c*/ 	.word	0x00000000
        /*0080*/ 	.short	0x0003
        /*0082*/ 	.short	0x0018
        /*0084*/ 	.byte	0x00, 0xf0, 0x21, 0x00


	//----- nvinfo : EIATTR_KPARAM_INFO
	.align		4
.L_30:
        /*0088*/ 	.byte	0x04, 0x17
        /*008a*/ 	.short	(.L_32 - .L_31)
.L_31:
        /*008c*/ 	.word	0x00000000
        /*0090*/ 	.short	0x0002
        /*0092*/ 	.short	0x0010
        /*0094*/ 	.byte	0x00, 0xf0, 0x21, 0x00


	//----- nvinfo : EIATTR_KPARAM_INFO
	.align		4
.L_32:
        /*0098*/ 	.byte	0x04, 0x17
        /*009a*/ 	.short	(.L_34 - .L_33)
.L_33:
        /*009c*/ 	.word	0x00000000
        /*00a0*/ 	.short	0x0001
        /*00a2*/ 	.short	0x0008
        /*00a4*/ 	.byte	0x00, 0xf5, 0x21, 0x00


	//----- nvinfo : EIATTR_KPARAM_INFO
	.align		4
.L_34:
        /*00a8*/ 	.byte	0x04, 0x17
        /*00aa*/ 	.short	(.L_36 - .L_35)
.L_35:
        /*00ac*/ 	.word	0x00000000
        /*00b0*/ 	.short	0x0000
        /*00b2*/ 	.short	0x0000
        /*00b4*/ 	.byte	0x00, 0xf5, 0x21, 0x00


	//----- nvinfo : EIATTR_SPARSE_MMA_MASK
	.align		4
.L_36:
        /*00b8*/ 	.byte	0x03, 0x50
        /*00ba*/ 	.short	0x0000


	//----- nvinfo : EIATTR_MAXREG_COUNT
	.align		4
        /*00bc*/ 	.byte	0x03, 0x1b
        /*00be*/ 	.short	0x00ff


	//----- nvinfo : EIATTR_EXTERNS
	.align		4
        /*00c0*/ 	.byte	0x04, 0x0f
        /*00c2*/ 	.short	(.L_38 - .L_37)


	//   ....[0]....
	.align		4
.L_37:
        /*00c4*/ 	.word	index@(__assertfail)


	//----- nvinfo : EIATTR_MERCURY_ISA_VERSION
	.align		4
.L_38:
        /*00c8*/ 	.byte	0x03, 0x5f
        /*00ca*/ 	.short	0x0101


	//----- nvinfo : EIATTR_VRC_CTA_INIT_COUNT
	.align		4
        /*00cc*/ 	.byte	0x02, 0x4a
	.zero		1
	.zero		1


	//----- nvinfo : EIATTR_SYSCALL_OFFSETS
	.align		4
        /*00d0*/ 	.byte	0x04, 0x46
        /*00d2*/ 	.short	(.L_40 - .L_39)


	//   ....[0]....
.L_39:
        /*00d4*/ 	.word	0x00000250


	//   ....[1]....
        /*00d8*/ 	.word	0x000003b0


	//   ....[2]....
        /*00dc*/ 	.word	0x000008c0


	//----- nvinfo : EIATTR_EXIT_INSTR_OFFSETS
	.align		4
.L_40:
        /*00e0*/ 	.byte	0x04, 0x1c
        /*00e2*/ 	.short	(.L_42 - .L_41)


	//   ....[0]....
.L_41:
        /*00e4*/ 	.word	0x00000090


	//   ....[1]....
        /*00e8*/ 	.word	0x00000940


	//   ....[2]....
        /*00ec*/ 	.word	0x00000a70


	//   ....[3]....
        /*00f0*/ 	.word	0x00000b00


	//----- nvinfo : EIATTR_CRS_STACK_SIZE
	.align		4
.L_42:
        /*00f4*/ 	.byte	0x04, 0x1e
        /*00f6*/ 	.short	(.L_44 - .L_43)
.L_43:
        /*00f8*/ 	.word	0x00000000


	//----- nvinfo : EIATTR_CBANK_PARAM_SIZE
	.align		4
.L_44:
        /*00fc*/ 	.byte	0x03, 0x19
        /*00fe*/ 	.short	0x0048


	//----- nvinfo : EIATTR_PARAM_CBANK
	.align		4
        /*0100*/ 	.byte	0x04, 0x0a
        /*0102*/ 	.short	(.L_46 - .L_45)
	.align		4
.L_45:
        /*0104*/ 	.word	index@(.nv.constant0._Z22similarityScore_kernelPiP6link_txxxPKcS3_iiii)
        /*0108*/ 	.short	0x0380
        /*010a*/ 	.short	0x0048


	//----- nvinfo : EIATTR_SW_WAR
	.align		4
.L_46:
        /*010c*/ 	.byte	0x04, 0x36
        /*010e*/ 	.short	(.L_48 - .L_47)
.L_47:
        /*0110*/ 	.word	0x00000008
.L_48:


//--------------------- .nv.callgraph             --------------------------
	.section	.nv.callgraph,"",@"SHT_CUDA_CALLGRAPH"
	.align	4
	.sectionentsize	8
	.align		4
        /*0000*/ 	.word	0x00000000
	.align		4
        /*0004*/ 	.word	0xffffffff
	.align		4
        /*0008*/ 	.word	index@(_Z22similarityScore_kernelPiP6link_txxxPKcS3_iiii)
	.align		4
        /*000c*/ 	.word	index@(__assertfail)
	.align		4
        /*0010*/ 	.word	0x00000000
	.align		4
        /*0014*/ 	.word	0xfffffffe
	.align		4
        /*0018*/ 	.word	0x00000000
	.align		4
        /*001c*/ 	.word	0xfffffffd
	.align		4
        /*0020*/ 	.word	0x00000000
	.align		4
        /*0024*/ 	.word	0xfffffffc


//--------------------- .nv.constant4             --------------------------
	.section	.nv.constant4,"a",@progbits
	.align	8
	.align		8
.nv.constant4:
        /*0000*/ 	.dword	__assertfail
	.align		8
        /*0008*/ 	.dword	maxpos
	.align		8
        /*0010*/ 	.dword	maxiter
	.align		8
        /*0018*/ 	.dword	__unnamed_1
	.align		8
        /*0020*/ 	.dword	$str
	.align		8
        /*0028*/ 	.dword	$str$1
	.align		8
        /*0030*/ 	.dword	$str$2
	.align		8
        /*0038*/ 	.dword	$str$3


//--------------------- .text._Z22similarityScore_kernelPiP6link_txxxPKcS3_iiii --------------------------
	.section	.text._Z22similarityScore_kernelPiP6link_txxxPKcS3_iiii,"ax",@progbits
	.align	128
.text._Z22similarityScore_kernelPiP6link_txxxPKcS3_iiii:
        .type           _Z22similarityScore_kernelPiP6link_txxxPKcS3_iiii,@function
        .size           _Z22similarityScore_kernelPiP6link_txxxPKcS3_iiii,(.L_x_9 - _Z22similarityScore_kernelPiP6link_txxxPKcS3_iiii)
        .other          _Z22similarityScore_kernelPiP6link_txxxPKcS3_iiii,@"STO_CUDA_ENTRY STV_DEFAULT"
_Z22similarityScore_kernelPiP6link_txxxPKcS3_iiii:
[----:B------:R-:W0:Y:S01]  /*0000*/  LDC R1, c[0x0][0x37c] ;  /* 0x0000df00ff017b82 */ /* 0x000e220000000800 */
[----:B------:R-:W1:Y:S07]  /*0010*/  S2R R0, SR_TID.X ;  /* 0x0000000000007919 */ /* 0x000e6e0000002100 */
[----:B------:R-:W1:Y:S01]  /*0020*/  S2UR UR4, SR_CTAID.X ;  /* 0x00000000000479c3 */ /* 0x000e620000002500 */
[----:B------:R-:W2:Y:S07]  /*0030*/  LDCU UR5, c[0x0][0x3c0] ;  /* 0x00007800ff0577ac */ /* 0x000eae0008000800 */
[----:B------:R-:W1:Y:S01]  /*0040*/  LDC R19, c[0x0][0x360] ;  /* 0x0000d800ff137b82 */ /* 0x000e620000000800 */
[----:B--2---:R-:W-:Y:S01]  /*0050*/  USHF.R.S32.HI UR38, URZ, 0x1f, UR5 ;  /* 0x0000001fff267899 */ /* 0x004fe20008011405 */
[----:B-1----:R-:W-:-:S05]  /*0060*/  IMAD R19, R19, UR4, R0 ;  /* 0x0000000413137c24 */ /* 0x002fca000f8e0200 */
[----:B------:R-:W-:-:S04]  /*0070*/  ISETP.GE.U32.AND P0, PT, R19, UR5, PT ;  /* 0x0000000513007c0c */ /* 0x000fc8000bf06070 */
[----:B------:R-:W-:-:S13]  /*0080*/  ISETP.GE.AND.EX P0, PT, RZ, UR38, PT, P0 ;  /* 0x00000026ff007c0c */ /* 0x000fda000bf06300 */
[----:B0-----:R-:W-:Y:S05]  /*0090*/  @P0 EXIT ;  /* 0x000000000000094d */ /* 0x001fea0003800000 */
[----:B------:R-:W0:Y:S01]  /*00a0*/  LDC R18, c[0x0][0x3c4] ;  /* 0x0000f100ff127b82 */ /* 0x000e220000000800 */
[----:B------:R-:W1:Y:S01]  /*00b0*/  LDCU UR4, c[0x0][0x3bc] ;  /* 0x00007780ff0477ac */ /* 0x000e620008000800 */
[----:B------:R-:W-:Y:S01]  /*00c0*/  BSSY.RECONVERGENT B6, `(.L_x_0) ;  /* 0x000001a000067945 */ /* 0x000fe20003800200 */
[----:B------:R-:W2:Y:S01]  /*00d0*/  LDCU.64 UR36, c[0x0][0x380] ;  /* 0x00007000ff2477ac */ /* 0x000ea20008000a00 */
[----:B-1----:R-:W-:Y:S01]  /*00e0*/  USHF.R.S32.HI UR39, URZ, 0x1f, UR4 ;  /* 0x0000001fff277899 */ /* 0x002fe20008011404 */
[----:B0-----:R-:W-:-:S04]  /*00f0*/  IADD3 R22, P0, PT, -R19, R18, RZ ;  /* 0x0000001213167210 */ /* 0x001fc80007f1e1ff */
[----:B------:R-:W-:Y:S02]  /*0100*/  LEA.HI.X.SX32 R18, R18, 0xffffffff, 0x1, P0 ;  /* 0xffffffff12127811 */ /* 0x000fe400000f0eff */
[C---:B------:R-:W-:Y:S02]  /*0110*/  ISETP.GT.U32.AND P0, PT, R22.reuse, -0x1, PT ;  /* 0xffffffff1600780c */ /* 0x040fe40003f04070 */
[----:B------:R-:W-:Y:S02]  /*0120*/  IADD3 R23, P1, PT, -R22, UR4, RZ ;  /* 0x0000000416177c10 */ /* 0x000fe4000ff3e1ff */
[C---:B------:R-:W-:Y:S02]  /*0130*/  ISETP.GT.AND.EX P0, PT, R18.reuse, -0x1, PT, P0 ;  /* 0xffffffff1200780c */ /* 0x040fe40003f04300 */
[----:B------:R-:W-:-:S11]  /*0140*/  IADD3.X R24, PT, PT, ~R18, UR39, RZ, P1, !PT ;  /* 0x0000002712187c10 */ /* 0x000fd60008ffe5ff */
[----:B--2---:R-:W-:Y:S05]  /*0150*/  @P0 BRA `(.L_x_1) ;  /* 0x0000000000400947 */ /* 0x004fea0003800000 */
[----:B------:R-:W-:Y:S01]  /*0160*/  MOV R2, 0x0 ;  /* 0x0000000000027802 */ /* 0x000fe20000000f00 */
[----:B------:R-:W0:Y:S01]  /*0170*/  LDCU.64 UR4, c[0x4][0x20] ;  /* 0x01000400ff0477ac */ /* 0x000e220008000a00 */
[----:B------:R-:W-:Y:S02]  /*0180*/  IMAD.MOV.U32 R8, RZ, RZ, 0x9c ;  /* 0x0000009cff087424 */ /* 0x000fe400078e00ff */
[----:B------:R-:W-:Y:S01]  /*0190*/  IMAD.MOV.U32 R12, RZ, RZ, 0x1 ;  /* 0x00000001ff0c7424 */ /* 0x000fe200078e00ff */
[----:B------:R-:W1:Y:S01]  /*01a0*/  LDCU.64 UR6, c[0x4][0x28] ;  /* 0x01000500ff0677ac */ /* 0x000e620008000a00 */
[----:B------:R-:W2:Y:S01]  /*01b0*/  LDC.64 R2, c[0x4][R2] ;  /* 0x0100000002027b82 */ /* 0x000ea20000000a00 */
[----:B------:R-:W-:Y:S01]  /*01c0*/  IMAD.MOV.U32 R13, RZ, RZ, RZ ;  /* 0x000000ffff0d7224 */ /* 0x000fe200078e00ff */
[----:B------:R-:W3:Y:S01]  /*01d0*/  LDCU.64 UR8, c[0x4][0x18] ;  /* 0x01000300ff0877ac */ /* 0x000ee20008000a00 */
[----:B0-----:R-:W-:Y:S02]  /*01e0*/  IMAD.U32 R4, RZ, RZ, UR4 ;  /* 0x00000004ff047e24 */ /* 0x001fe4000f8e00ff */
[----:B------:R-:W-:-:S02]  /*01f0*/  IMAD.U32 R5, RZ, RZ, UR5 ;  /* 0x00000005ff057e24 */ /* 0x000fc4000f8e00ff */
[----:B-1----:R-:W-:Y:S02]  /*0200*/  IMAD.U32 R6, RZ, RZ, UR6 ;  /* 0x00000006ff067e24 */ /* 0x002fe4000f8e00ff */
[----:B------:R-:W-:Y:S02]  /*0210*/  IMAD.U32 R7, RZ, RZ, UR7 ;  /* 0x00000007ff077e24 */ /* 0x000fe4000f8e00ff */
[----:B---3--:R-:W-:Y:S02]  /*0220*/  IMAD.U32 R10, RZ, RZ, UR8 ;  /* 0x00000008ff0a7e24 */ /* 0x008fe4000f8e00ff */
[----:B------:R-:W-:-:S07]  /*0230*/  IMAD.U32 R11, RZ, RZ, UR9 ;  /* 0x00000009ff0b7e24 */ /* 0x000fce000f8e00ff */
[----:B------:R-:W-:-:S07]  /*0240*/  LEPC R20, `(.L_x_1) ;  /* 0x000000001014794e */ /* 0x000fce0000000000 */
[----:B--2---:R-:W-:Y:S05]  /*0250*/  CALL.ABS.NOINC R2 ;  /* 0x0000000002007343 */ /* 0x004fea0003c00000 */
.L_x_1:
[----:B------:R-:W-:Y:S05]  /*0260*/  BSYNC.RECONVERGENT B6 ;  /* 0x0000000000067941 */ /* 0x000fea0003800200 */
.L_x_0:
[----:B------:R-:W0:Y:S01]  /*0270*/  LDC.64 R16, c[0x0][0x358] ;  /* 0x0000d600ff107b82 */ /* 0x000e220000000a00 */
[----:B------:R-:W-:Y:S01]  /*0280*/  ISETP.GT.U32.AND P0, PT, R23, -0x1, PT ;  /* 0xffffffff1700780c */ /* 0x000fe20003f04070 */
[----:B------:R-:W-:Y:S03]  /*0290*/  BSSY.RECONVERGENT B6, `(.L_x_2) ;  /* 0x0000013000067945 */ /* 0x000fe60003800200 */
[----:B------:R-:W-:-:S13]  /*02a0*/  ISETP.GT.AND.EX P0, PT, R24, -0x1, PT, P0 ;  /* 0xffffffff1800780c */ /* 0x000fda0003f04300 */
[----:B------:R-:W-:Y:S05]  /*02b0*/  @P0 BRA `(.L_x_3) ;  /* 0x0000000000400947 */ /* 0x000fea0003800000 */
[----:B------:R-:W-:Y:S01]  /*02c0*/  MOV R2, 0x0 ;  /* 0x0000000000027802 */ /* 0x000fe20000000f00 */
[----:B------:R-:W1:Y:S01]  /*02d0*/  LDCU.64 UR4, c[0x4][0x30] ;  /* 0x01000600ff0477ac */ /* 0x000e620008000a00 */
[----:B------:R-:W-:Y:S02]  /*02e0*/  IMAD.MOV.U32 R8, RZ, RZ, 0x9d ;  /* 0x0000009dff087424 */ /* 0x000fe400078e00ff */
[----:B------:R-:W-:Y:S01]  /*02f0*/  IMAD.MOV.U32 R12, RZ, RZ, 0x1 ;  /* 0x00000001ff0c7424 */ /* 0x000fe200078e00ff */
[----:B------:R-:W2:Y:S01]  /*0300*/  LDCU.64 UR6, c[0x4][0x28] ;  /* 0x01000500ff0677ac */ /* 0x000ea20008000a00 */
[----:B------:R-:W3:Y:S01]  /*0310*/  LDC.64 R2, c[0x4][R2] ;  /* 0x0100000002027b82 */ /* 0x000ee20000000a00 */
[----:B------:R-:W-:Y:S01]  /*0320*/  IMAD.MOV.U32 R13, RZ, RZ, RZ ;  /* 0x000000ffff0d7224 */ /* 0x000fe200078e00ff */
[----:B------:R-:W4:Y:S01]  /*0330*/  LDCU.64 UR8, c[0x4][0x18] ;  /* 0x01000300ff0877ac */ /* 0x000f220008000a00 */
[----:B-1----:R-:W-:Y:S02]  /*0340*/  IMAD.U32 R4, RZ, RZ, UR4 ;  /* 0x00000004ff047e24 */ /* 0x002fe4000f8e00ff */
[----:B------:R-:W-:-:S02]  /*0350*/  IMAD.U32 R5, RZ, RZ, UR5 ;  /* 0x00000005ff057e24 */ /* 0x000fc4000f8e00ff */
[----:B--2---:R-:W-:Y:S02]  /*0360*/  IMAD.U32 R6, RZ, RZ, UR6 ;  /* 0x00000006ff067e24 */ /* 0x004fe4000f8e00ff */
[----:B------:R-:W-:Y:S02]  /*0370*/  IMAD.U32 R7, RZ, RZ, UR7 ;  /* 0x00000007ff077e24 */ /* 0x000fe4000f8e00ff */
[----:B----4-:R-:W-:Y:S02]  /*0380*/  IMAD.U32 R10, RZ, RZ, UR8 ;  /* 0x00000008ff0a7e24 */ /* 0x010fe4000f8e00ff */
[----:B------:R-:W-:-:S07]  /*0390*/  IMAD.U32 R11, RZ, RZ, UR9 ;  /* 0x00000009ff0b7e24 */ /* 0x000fce000f8e00ff */
[----:B------:R-:W-:-:S07]  /*03a0*/  LEPC R20, `(.L_x_3) ;  /* 0x000000001014794e */ /* 0x000fce0000000000 */
[----:B0--3--:R-:W-:Y:S05]  /*03b0*/  CALL.ABS.NOINC R2 ;  /* 0x0000000002007343 */ /* 0x009fea0003c00000 */
.L_x_3:
[----:B------:R-:W-:Y:S05]  /*03c0*/  BSYNC.RECONVERGENT B6 ;  /* 0x0000000000067941 */ /* 0x000fea0003800200 */
.L_x_2:
[----:B------:R-:W1:Y:S01]  /*03d0*/  LDC.64 R6, c[0x0][0x3b0] ;  /* 0x0000ec00ff067b82 */ /* 0x000e620000000a00 */
[----:B------:R-:W2:Y:S01]  /*03e0*/  LDCU.128 UR12, c[0x0][0x3a0] ;  /* 0x00007400ff0c77ac */ /* 0x000ea20008000c00 */
[C---:B0-----:R-:W-:Y:S02]  /*03f0*/  R2UR UR16, R16.reuse ;  /* 0x00000000101072ca */ /* 0x041fe400000e0000 */
[C---:B------:R-:W-:Y:S01]  /*0400*/  R2UR UR17, R17.reuse ;  /* 0x00000000111172ca */ /* 0x040fe200000e0000 */
[----:B------:R-:W0:Y:S01]  /*0410*/  LDCU.128 UR4, c[0x0][0x390] ;  /* 0x00007200ff0477ac */ /* 0x000e220008000c00 */
[----:B------:R-:W-:Y:S02]  /*0420*/  R2UR UR18, R16 ;  /* 0x00000000101272ca */ /* 0x000fe400000e0000 */
[----:B------:R-:W1:Y:S01]  /*0430*/  LDC.64 R2, c[0x0][0x3b8] ;  /* 0x0000ee00ff027b82 */ /* 0x000e620000000a00 */
[----:B------:R-:W3:Y:S01]  /*0440*/  LDCU.128 UR8, c[0x0][0x380] ;  /* 0x00007000ff0877ac */ /* 0x000ee20008000c00 */
[----:B------:R-:W-:-:S02]  /*0450*/  R2UR UR19, R17 ;  /* 0x00000000111372ca */ /* 0x000fc400000e0000 */
[----:B--2---:R-:W-:Y:S02]  /*0460*/  IADD3 R4, P1, PT, R22, UR14, RZ ;  /* 0x0000000e16047c10 */ /* 0x004fe4000ff3e0ff */
[----:B------:R-:W-:Y:S02]  /*0470*/  IADD3 R0, P0, PT, R19, UR12, RZ ;  /* 0x0000000c13007c10 */ /* 0x000fe4000ff1e0ff */
[----:B------:R-:W-:Y:S02]  /*0480*/  IADD3.X R5, PT, PT, R18, UR15, RZ, P1, !PT ;  /* 0x0000000f12057c10 */ /* 0x000fe40008ffe4ff */
[C---:B------:R-:W-:Y:S02]  /*0490*/  R2UR UR12, R16.reuse ;  /* 0x00000000100c72ca */ /* 0x040fe400000e0000 */
[----:B------:R-:W-:Y:S01]  /*04a0*/  R2UR UR14, R16 ;  /* 0x00000000100e72ca */ /* 0x000fe200000e0000 */
[----:B------:R-:W2:Y:S01]  /*04b0*/  LDG.E.U8 R4, desc[UR16][R4.64] ;  /* 0x0000001004047981 */ /* 0x000ea2000c1e1100 */
[----:B-1----:R-:W-:Y:S01]  /*04c0*/  IADD3 R22, P1, P2, R3, R6, -R22 ;  /* 0x0000000603167210 */ /* 0x002fe20007a3e816 */
[----:B------:R-:W-:-:S03]  /*04d0*/  IMAD.X R3, RZ, RZ, UR13, P0 ;  /* 0x0000000dff037e24 */ /* 0x000fc600080e06ff */
[----:B------:R-:W-:Y:S02]  /*04e0*/  IADD3.X R23, PT, PT, R7, UR39, ~R18, P1, P2 ;  /* 0x0000002707177c10 */ /* 0x000fe40008fe4c12 */
[----:B0-----:R-:W-:Y:S02]  /*04f0*/  IADD3 R7, P0, PT, R19, UR6, RZ ;  /* 0x0000000613077c10 */ /* 0x001fe4000ff1e0ff */
[----:B------:R-:W-:Y:S02]  /*0500*/  R2UR UR13, R17 ;  /* 0x00000000110d72ca */ /* 0x000fe400000e0000 */
[----:B------:R-:W-:Y:S01]  /*0510*/  R2UR UR6, R16 ;  /* 0x00000000100672ca */ /* 0x000fe200000e0000 */
[----:B------:R-:W-:Y:S01]  /*0520*/  IMAD.X R10, RZ, RZ, UR7, P0 ;  /* 0x00000007ff0a7e24 */ /* 0x000fe200080e06ff */
[----:B---3--:R-:W-:Y:S01]  /*0530*/  LEA R6, P0, R7, UR8, 0x2 ;  /* 0x0000000807067c11 */ /* 0x008fe2000f8010ff */
[----:B------:R0:W2:Y:S01]  /*0540*/  LDG.E.U8 R23, desc[UR18][R22.64] ;  /* 0x0000001216177981 */ /* 0x0000a2000c1e1100 */
[----:B------:R-:W-:-:S02]  /*0550*/  R2UR UR7, R17 ;  /* 0x00000000110772ca */ /* 0x000fc400000e0000 */
[----:B------:R-:W-:Y:S02]  /*0560*/  R2UR UR15, R17 ;  /* 0x00000000110f72ca */ /* 0x000fe400000e0000 */
[C---:B------:R-:W-:Y:S02]  /*0570*/  LEA R8, P1, R0.reuse, UR8, 0x2 ;  /* 0x0000000800087c11 */ /* 0x040fe4000f8210ff */
[----:B------:R-:W-:Y:S02]  /*0580*/  LEA.HI.X R7, R7, UR9, R10, 0x2, P0 ;  /* 0x0000000907077c11 */ /* 0x000fe400080f140a */
[----:B------:R-:W-:-:S03]  /*0590*/  LEA.HI.X R9, R0, UR9, R3, 0x2, P1 ;  /* 0x0000000900097c11 */ /* 0x000fc600088f1403 */
[----:B------:R-:W3:Y:S04]  /*05a0*/  LDG.E R0, desc[UR12][R6.64] ;  /* 0x0000000c06007981 */ /* 0x000ee8000c1e1900 */
[----:B------:R1:W4:Y:S04]  /*05b0*/  LDG.E R3, desc[UR6][R6.64+0x4] ;  /* 0x0000040606037981 */ /* 0x000328000c1e1900 */
[----:B------:R-:W5:Y:S01]  /*05c0*/  LDG.E R8, desc[UR14][R8.64] ;  /* 0x0000000e08087981 */ /* 0x000f62000c1e1900 */
[----:B0-----:R-:W-:-:S05]  /*05d0*/  IADD3 R22, P2, P3, R2, UR4, R19 ;  /* 0x0000000402167c10 */ /* 0x001fca000fb5e013 */
[----:B-1----:R-:W-:Y:S01]  /*05e0*/  IMAD.SHL.U32 R6, R22, 0x4, RZ ;  /* 0x0000000416067824 */ /* 0x002fe200078e00ff */
[----:B--2---:R-:W-:Y:S02]  /*05f0*/  ISETP.NE.AND P0, PT, R4, R23, PT ;  /* 0x000000170400720c */ /* 0x004fe40003f05270 */
[----:B------:R-:W0:Y:S01]  /*0600*/  LDC.64 R4, c[0x4][0x8] ;  /* 0x01000200ff047b82 */ /* 0x000e220000000a00 */
[----:B------:R-:W-:Y:S02]  /*0610*/  SHF.R.S32.HI R23, RZ, 0x1f, R2 ;  /* 0x0000001fff177819 */ /* 0x000fe40000011402 */
[----:B---3--:R-:W-:-:S04]  /*0620*/  VIMNMX R10, PT, PT, R0, 0x2, !PT ;  /* 0x00000002000a7848 */ /* 0x008fc80007fe0100 */
[CC--:B----4-:R-:W-:Y:S02]  /*0630*/  ISETP.GT.AND P1, PT, R3.reuse, R10.reuse, PT ;  /* 0x0000000a0300720c */ /* 0x0d0fe40003f24270 */
[----:B------:R-:W-:Y:S01]  /*0640*/  VIMNMX R3, PT, PT, R3, R10, !PT ;  /* 0x0000000a03037248 */ /* 0x000fe20007fe0100 */
[C---:B-----5:R-:W-:Y:S02]  /*0650*/  VIADD R24, R8.reuse, 0x3 ;  /* 0x0000000308187836 */ /* 0x060fe40000000000 */
[----:B------:R-:W-:Y:S01]  /*0660*/  @P0 VIADD R24, R8, 0xfffffffd ;  /* 0xfffffffd08180836 */ /* 0x000fe20000000000 */
[----:B------:R-:W-:Y:S01]  /*0670*/  ISETP.GT.AND P0, PT, R0, 0x2, PT ;  /* 0x000000020000780c */ /* 0x000fe20003f04270 */
[----:B------:R-:W-:Y:S01]  /*0680*/  VIADD R7, R3, 0xfffffffe ;  /* 0xfffffffe03077836 */ /* 0x000fe20000000000 */
[----:B------:R-:W-:Y:S02]  /*0690*/  IADD3.X R23, PT, PT, R23, UR5, RZ, P2, P3 ;  /* 0x0000000517177c10 */ /* 0x000fe400097e64ff */
[----:B------:R-:W-:-:S02]  /*06a0*/  SEL R0, RZ, 0x1, !P0 ;  /* 0x00000001ff007807 */ /* 0x000fc40004000000 */
[----:B------:R-:W-:Y:S02]  /*06b0*/  IADD3 R2, P2, PT, R6, UR8, RZ ;  /* 0x0000000806027c10 */ /* 0x000fe4000ff5e0ff */
[----:B------:R-:W-:Y:S02]  /*06c0*/  SHF.L.U64.HI R8, R22, 0x2, R23 ;  /* 0x0000000216087819 */ /* 0x000fe40000010217 */
[----:B------:R-:W-:Y:S02]  /*06d0*/  IADD3 R6, P3, PT, R6, UR10, RZ ;  /* 0x0000000a06067c10 */ /* 0x000fe4000ff7e0ff */
[----:B------:R-:W-:Y:S02]  /*06e0*/  SEL R0, R0, 0x2, !P1 ;  /* 0x0000000200007807 */ /* 0x000fe40004800000 */
[----:B------:R-:W-:Y:S02]  /*06f0*/  ISETP.GT.AND P0, PT, R24, R7, PT ;  /* 0x000000071800720c */ /* 0x000fe40003f04270 */
[----:B------:R-:W-:-:S02]  /*0700*/  IADD3.X R3, PT, PT, R8, UR9, RZ, P2, !PT ;  /* 0x0000000908037c10 */ /* 0x000fc400097fe4ff */
[----:B------:R-:W-:Y:S02]  /*0710*/  VIMNMX R24, PT, PT, R7, R24, !PT ;  /* 0x0000001807187248 */ /* 0x000fe40007fe0100 */
[----:B------:R-:W-:Y:S02]  /*0720*/  IADD3.X R7, PT, PT, R8, UR11, RZ, P3, !PT ;  /* 0x0000000b08077c10 */ /* 0x000fe40009ffe4ff */
[----:B------:R-:W-:Y:S01]  /*0730*/  SEL R9, R0, 0x3, !P0 ;  /* 0x0000000300097807 */ /* 0x000fe20004000000 */
[----:B------:R1:W-:Y:S01]  /*0740*/  STG.E desc[UR6][R2.64], R24 ;  /* 0x0000001802007986 */ /* 0x0003e2000c101906 */
[----:B------:R-:W2:Y:S03]  /*0750*/  LDCU UR6, c[0x0][0x3c0] ;  /* 0x00007800ff0677ac */ /* 0x000ea60008000800 */
[----:B------:R1:W-:Y:S04]  /*0760*/  STG.E desc[UR12][R6.64], R9 ;  /* 0x0000000906007986 */ /* 0x0003e8000c10190c */
[----:B0-----:R-:W3:Y:S01]  /*0770*/  LDG.E.64 R18, desc[UR14][R4.64] ;  /* 0x0000000e04127981 */ /* 0x001ee2000c1e1b00 */
[----:B--2---:R-:W-:-:S04]  /*0780*/  UIADD3 UR4, UP0, UPT, UR6, UR4, URZ ;  /* 0x0000000406047290 */ /* 0x004fc8000ff1e0ff */
[----:B------:R-:W-:Y:S02]  /*0790*/  UIADD3.X UR5, UPT, UPT, UR38, UR5, URZ, UP0, !UPT ;  /* 0x0000000526057290 */ /* 0x000fe400087fe4ff */
[----:B---3--:R-:W-:-:S04]  /*07a0*/  ISETP.GE.U32.AND P0, PT, R18, UR4, PT ;  /* 0x0000000412007c0c */ /* 0x008fc8000bf06070 */
[----:B------:R-:W-:-:S13]  /*07b0*/  ISETP.GE.U32.AND.EX P0, PT, R19, UR5, PT, P0 ;  /* 0x0000000513007c0c */ /* 0x000fda000bf06100 */
[----:B-1----:R-:W-:Y:S05]  /*07c0*/  @!P0 BRA `(.L_x_4) ;  /* 0x0000000000408947 */ /* 0x002fea0003800000 */
        /* <DEDUP_REMOVED lines=16> */
.L_x_4:
[----:B------:R-:W0:Y:S01]  /*08d0*/  LDCU.64 UR4, c[0x0][0x380] ;  /* 0x00007000ff0477ac */ /* 0x000e220008000a00 */
[----:B------:R-:W-:Y:S02]  /*08e0*/  R2UR UR6, R16 ;  /* 0x00000000100672ca */ /* 0x000fe400000e0000 */
[----:B------:R-:W-:Y:S02]  /*08f0*/  R2UR UR7, R17 ;  /* 0x00000000110772ca */ /* 0x000fe400000e0000 */
[----:B0-----:R-:W-:-:S04]  /*0900*/  LEA R2, P0, R18, UR4, 0x2 ;  /* 0x0000000412027c11 */ /* 0x001fc8000f8010ff */
[----:B------:R-:W-:-:S07]  /*0910*/  LEA.HI.X R3, R18, UR5, R19, 0x2, P0 ;  /* 0x0000000512037c11 */ /* 0x000fce00080f1413 */
[----:B------:R-:W2:Y:S02]  /*0920*/  LDG.E R3, desc[UR6][R2.64] ;  /* 0x0000000602037981 */ /* 0x000ea4000c1e1900 */
[----:B--2---:R-:W-:-:S13]  /*0930*/  ISETP.GT.AND P0, PT, R24, R3, PT ;  /* 0x000000031800720c */ /* 0x004fda0003f04270 */
[----:B------:R-:W-:Y:S05]  /*0940*/  @!P0 EXIT ;  /* 0x000000000000894d */ /* 0x000fea0003800000 */
[----:B------:R-:W0:Y:S01]  /*0950*/  LDC.64 R6, c[0x4][0x8] ;  /* 0x01000200ff067b82 */ /* 0x000e220000000a00 */
[----:B------:R-:W-:Y:S01]  /*0960*/  BSSY B0, `(.L_x_5) ;  /* 0x0000012000007945 */ /* 0x000fe20003800000 */
.L_x_7:
[----:B------:R-:W-:Y:S01]  /*0970*/  IMAD.MOV.U32 R20, RZ, RZ, R18 ;  /* 0x000000ffff147224 */ /* 0x000fe200078e0012 */
[----:B------:R-:W-:Y:S05]  /*0980*/  YIELD ;  /* 0x0000000000007946 */ /* 0x000fea0003800000 */
[----:B------:R-:W-:-:S05]  /*0990*/  IMAD.MOV.U32 R21, RZ, RZ, R19 ;  /* 0x000000ffff157224 */ /* 0x000fca00078e0013 */
[----:B0-----:R-:W2:Y:S02]  /*09a0*/  ATOMG.E.CAS.64.STRONG.GPU PT, R4, [R6], R20, R22 ;  /* 0x00000014060473a9 */ /* 0x001ea400001ee516 */
[----:B--2---:R-:W-:-:S04]  /*09b0*/  ISETP.NE.U32.AND P0, PT, R4, R18, PT ;  /* 0x000000120400720c */ /* 0x004fc80003f05070 */
[----:B------:R-:W-:-:S13]  /*09c0*/  ISETP.NE.AND.EX P0, PT, R5, R19, PT, P0 ;  /* 0x000000130500720c */ /* 0x000fda0003f05300 */
[----:B------:R-:W-:Y:S05]  /*09d0*/  @!P0 BRA `(.L_x_6) ;  /* 0x0000000000288947 */ /* 0x000fea0003800000 */
[----:B------:R-:W-:Y:S02]  /*09e0*/  R2UR UR4, R16 ;  /* 0x00000000100472ca */ /* 0x000fe400000e0000 */
[----:B------:R-:W-:Y:S02]  /*09f0*/  R2UR UR5, R17 ;  /* 0x00000000110572ca */ /* 0x000fe400000e0000 */
[----:B------:R-:W-:-:S04]  /*0a00*/  LEA R2, P0, R4, UR36, 0x2 ;  /* 0x0000002404027c11 */ /* 0x000fc8000f8010ff */
[----:B------:R-:W-:-:S07]  /*0a10*/  LEA.HI.X R3, R4, UR37, R5, 0x2, P0 ;  /* 0x0000002504037c11 */ /* 0x000fce00080f1405 */
[----:B------:R-:W2:Y:S01]  /*0a20*/  LDG.E R3, desc[UR4][R2.64] ;  /* 0x0000000402037981 */ /* 0x000ea2000c1e1900 */
[----:B------:R-:W-:Y:S02]  /*0a30*/  IMAD.MOV.U32 R18, RZ, RZ, R4 ;  /* 0x000000ffff127224 */ /* 0x000fe400078e0004 */
[----:B------:R-:W-:Y:S01]  /*0a40*/  IMAD.MOV.U32 R19, RZ, RZ, R5 ;  /* 0x000000ffff137224 */ /* 0x000fe200078e0005 */
[----:B--2---:R-:W-:-:S13]  /*0a50*/  ISETP.GT.AND P0, PT, R24, R3, PT ;  /* 0x000000031800720c */ /* 0x004fda0003f04270 */
[----:B------:R-:W-:Y:S05]  /*0a60*/  @P0 BRA `(.L_x_7) ;  /* 0xfffffffc00c00947 */ /* 0x000fea000383ffff */
[----:B------:R-:W-:Y:S05]  /*0a70*/  EXIT ;  /* 0x000000000000794d */ /* 0x000fea0003800000 */
.L_x_6:
[----:B------:R-:W-:Y:S05]  /*0a80*/  BSYNC B0 ;  /* 0x0000000000007941 */ /* 0x000fea0003800000 */
.L_x_5:
[----:B------:R-:W0:Y:S01]  /*0a90*/  LDC.64 R2, c[0x4][0x10] ;  /* 0x01000400ff027b82 */ /* 0x000e220000000a00 */
[----:B------:R-:W1:Y:S01]  /*0aa0*/  LDCU UR4, c[0x0][0x3bc] ;  /* 0x00007780ff0477ac */ /* 0x000e620008000800 */
[----:B------:R-:W-:Y:S01]  /*0ab0*/  R2UR UR6, R16 ;  /* 0x00000000100672ca */ /* 0x000fe200000e0000 */
[----:B------:R-:W-:Y:S01]  /*0ac0*/  IMAD.U32 R5, RZ, RZ, UR39 ;  /* 0x00000027ff057e24 */ /* 0x000fe2000f8e00ff */
[----:B------:R-:W-:Y:S01]  /*0ad0*/  R2UR UR7, R17 ;  /* 0x00000000110772ca */ /* 0x000fe200000e0000 */
[----:B-1----:R-:W-:-:S12]  /*0ae0*/  IMAD.U32 R4, RZ, RZ, UR4 ;  /* 0x00000004ff047e24 */ /* 0x002fd8000f8e00ff */
[----:B0-----:R-:W-:Y:S01]  /*0af0*/  STG.E.64 desc[UR6][R2.64], R4 ;  /* 0x0000000402007986 */ /* 0x001fe2000c101b06 */
[----:B------:R-:W-:Y:S05]  /*0b00*/  EXIT ;  /* 0x000000000000794d */ /* 0x000fea0003800000 */
.L_x_8:
[----:B------:R-:W-:-:S00]  /*0b10*/  BRA `(.L_x_8) ;  /* 0xfffffffc00fc7947 */ /* 0x000fc0000383ffff */
[----:B------:R-:W-:-:S00]  /*0b20*/  NOP ;  /* 0x0000000000007918 */ /* 0x000fc00000000000 */
        /* <DEDUP_REMOVED lines=13> */
.L_x_9:


//--------------------- .nv.global.init           --------------------------
	.section	.nv.global.init,"aw",@progbits
.nv.global.init:
	.type		$str$2,@object
	.size		$str$2,($str - $str$2)
$str$2:
        /*0000*/ 	.byte	0x62, 0x69, 0x20, 0x3e, 0x3d, 0x20, 0x30, 0x00
	.type		$str,@object
	.size		$str,($str$3 - $str)
$str:
        /*0008*/ 	.byte	0x61, 0x69, 0x20, 0x3e, 0x3d, 0x20, 0x30, 0x00
	.type		$str$3,@object
	.size		$str$3,($str$1 - $str$3)
$str$3:
        /*0010*/ 	.byte	0x63, 0x75, 0x72, 0x72, 0x69, 0x64, 0x78, 0x20, 0x3c, 0x20, 0x6f, 0x66, 0x73, 0x5f, 0x30, 0x20
        /*0020*/ 	.byte	0x2b, 0x20, 0x64, 0x69, 0x61, 0x67, 0x6c, 0x65, 0x6e, 0x00
	.type		$str$1,@object
	.size		$str$1,(__unnamed_1 - $str$1)
$str$1:
        /*002a*/ 	.byte	0x2f, 0x74, 0x6d, 0x70, 0x2f, 0x73, 0x61, 0x73, 0x73, 0x5f, 0x63, 0x75, 0x5f, 0x61, 0x39, 0x72
        /*003a*/ 	.byte	0x64, 0x62, 0x36, 0x64, 0x32, 0x2f, 0x6b, 0x2e, 0x63, 0x75, 0x00
	.type		__unnamed_1,@object
	.size		__unnamed_1,(.L_2 - __unnamed_1)
__unnamed_1:
        /*0045*/ 	.byte	0x76, 0x6f, 0x69, 0x64, 0x20, 0x73, 0x69, 0x6d, 0x69, 0x6c, 0x61, 0x72, 0x69, 0x74, 0x79, 0x53
        /*0055*/ 	.byte	0x63, 0x6f, 0x72, 0x65, 0x5f, 0x6b, 0x65, 0x72, 0x6e, 0x65, 0x6c, 0x28, 0x69, 0x6e, 0x74, 0x20
        /*0065*/ 	.byte	0x2a, 0x2c, 0x20, 0x6c, 0x69, 0x6e, 0x6b, 0x5f, 0x74, 0x20, 0x2a, 0x2c, 0x20, 0x6c, 0x6f, 0x6e
        /*0075*/ 	.byte	0x67, 0x20, 0x6c, 0x6f, 0x6e, 0x67, 0x2c, 0x20, 0x6c, 0x6f, 0x6e, 0x67, 0x20, 0x6c, 0x6f, 0x6e
        /*0085*/ 	.byte	0x67, 0x2c, 0x20, 0x6c, 0x6f, 0x6e, 0x67, 0x20, 0x6c, 0x6f, 0x6e, 0x67, 0x2c, 0x20, 0x63, 0x6f
        /*0095*/ 	.byte	0x6e, 0x73, 0x74, 0x20, 0x63, 0x68, 0x61, 0x72, 0x20, 0x2a, 0x2c, 0x20, 0x63, 0x6f, 0x6e, 0x73
        /*00a5*/ 	.byte	0x74, 0x20, 0x63, 0x68, 0x61, 0x72, 0x20, 0x2a, 0x2c, 0x20, 0x69, 0x6e, 0x74, 0x2c, 0x20, 0x69
        /*00b5*/ 	.byte	0x6e, 0x74, 0x2c, 0x20, 0x69, 0x6e, 0x74, 0x2c, 0x20, 0x69, 0x6e, 0x74, 0x29, 0x00
.L_2:


//--------------------- .nv.shared.reserved.0     --------------------------
	.section	.nv.shared.reserved.0,"aw",@nobits
	.weak		__nv_reservedSMEM_offset_0_alias
	.size		__nv_reservedSMEM_offset_0_alias, 0, 64
	.other		__nv_reservedSMEM_offset_0_alias,@"STO_CUDA_RESERVED_SHARED STV_DEFAULT"
__nv_reservedSMEM_offset_0_alias:
	.zero		0
	.zero		64


//--------------------- .nv.global                --------------------------
	.section	.nv.global,"aw",@nobits
	.align	8
.nv.global:
	.type		maxpos,@object
	.size		maxpos,(maxiter - maxpos)
	.other		maxpos,@"STV_DEFAULT STO_CUDA_MANAGED"
maxpos:
	.zero		8
	.type		maxiter,@object
	.size		maxiter,(.L_1 - maxiter)
	.other		maxiter,@"STV_DEFAULT STO_CUDA_MANAGED"
maxiter:
	.zero		8
.L_1:


//--------------------- .nv.constant0._Z22similarityScore_kernelPiP6link_txxxPKcS3_iiii --------------------------
	.section	.nv.constant0._Z22similarityScore_kernelPiP6link_txxxPKcS3_iiii,"a",@progbits
	.sectionflags	@""
	.align	4
.nv.constant0._Z22similarityScore_kernelPiP6link_txxxPKcS3_iiii:
	.zero		968


//--------------------- SYMBOLS --------------------------

	.type		.nv.reservedSmem.offset0,@object
	.size		.nv.reservedSmem.offset0,0x4
	.type		__assertfail,@function
